//
// Generated by NVIDIA NVVM Compiler
//
// Compiler Build ID: CL-36424714
// Cuda compilation tools, release 13.0, V13.0.88
// Based on NVVM 20.0.0
//

.version 9.0
.target sm_100
.address_size 64

	// .globl	_Z3mulPiS_S_
.extern .func  (.param .b32 func_retval0) vprintf
(
	.param .b64 vprintf_param_0,
	.param .b64 vprintf_param_1
)
;
.global .align 1 .b8 $str[10] = {105, 100, 120, 32, 61, 32, 37, 100, 10};

.visible .entry _Z3mulPiS_S_(
	.param .u64 .ptr .align 1 _Z3mulPiS_S__param_0,
	.param .u64 .ptr .align 1 _Z3mulPiS_S__param_1,
	.param .u64 .ptr .align 1 _Z3mulPiS_S__param_2
)
{
	.local .align 8 .b8 	__local_depot0[8];
	.reg .b64 	%SP;
	.reg .b64 	%SPL;
	.reg .b32 	%r<44>;
	.reg .b64 	%rd<16>;

	mov.u64 	%SPL, __local_depot0;
	cvta.local.u64 	%SP, %SPL;
	ld.param.u64 	%rd1, [_Z3mulPiS_S__param_0];
	ld.param.u64 	%rd2, [_Z3mulPiS_S__param_1];
	ld.param.u64 	%rd3, [_Z3mulPiS_S__param_2];
	cvta.to.global.u64 	%rd4, %rd3;
	cvta.to.global.u64 	%rd5, %rd2;
	cvta.to.global.u64 	%rd6, %rd1;
	add.u64 	%rd7, %SP, 0;
	add.u64 	%rd8, %SPL, 0;
	mov.u32 	%r1, %tid.x;
	st.local.u32 	[%rd8], %r1;
	mov.u64 	%rd9, $str;
	cvta.global.u64 	%rd10, %rd9;
	{ // callseq 0, 0
	.param .b64 param0;
	st.param.b64 	[param0], %rd10;
	.param .b64 param1;
	st.param.b64 	[param1], %rd7;
	.param .b32 retval0;
	call.uni (retval0), 
	vprintf, 
	(
	param0, 
	param1
	);
	ld.param.b32 	%r2, [retval0];
	} // callseq 0
	mul.lo.s32 	%r4, %r1, 3;
	mul.wide.u32 	%rd11, %r4, 4;
	add.s64 	%rd12, %rd6, %rd11;
	add.s64 	%rd13, %rd4, %rd11;
	ld.global.u32 	%r5, [%rd13];
	ld.global.u32 	%r6, [%rd12];
	mul.wide.u32 	%rd14, %r1, 4;
	add.s64 	%rd15, %rd5, %rd14;
	ld.global.u32 	%r7, [%rd15];
	mad.lo.s32 	%r8, %r7, %r6, %r5;
	st.global.u32 	[%rd13], %r8;
	ld.global.u32 	%r9, [%rd12+4];
	ld.global.u32 	%r10, [%rd15+12];
	mad.lo.s32 	%r11, %r10, %r9, %r8;
	st.global.u32 	[%rd13], %r11;
	ld.global.u32 	%r12, [%rd12+8];
	ld.global.u32 	%r13, [%rd15+24];
	mad.lo.s32 	%r14, %r13, %r12, %r11;
	st.global.u32 	[%rd13], %r14;
	ld.global.u32 	%r15, [%rd12+12];
	ld.global.u32 	%r16, [%rd15+36];
	mad.lo.s32 	%r17, %r16, %r15, %r14;
	st.global.u32 	[%rd13], %r17;
	ld.global.u32 	%r18, [%rd13+4];
	ld.global.u32 	%r19, [%rd12];
	ld.global.u32 	%r20, [%rd15];
	mad.lo.s32 	%r21, %r20, %r19, %r18;
	st.global.u32 	[%rd13+4], %r21;
	ld.global.u32 	%r22, [%rd12+4];
	ld.global.u32 	%r23, [%rd15+12];
	mad.lo.s32 	%r24, %r23, %r22, %r21;
	st.global.u32 	[%rd13+4], %r24;
	ld.global.u32 	%r25, [%rd12+8];
	ld.global.u32 	%r26, [%rd15+24];
	mad.lo.s32 	%r27, %r26, %r25, %r24;
	st.global.u32 	[%rd13+4], %r27;
	ld.global.u32 	%r28, [%rd12+12];
	ld.global.u32 	%r29, [%rd15+36];
	mad.lo.s32 	%r30, %r29, %r28, %r27;
	st.global.u32 	[%rd13+4], %r30;
	ld.global.u32 	%r31, [%rd13+8];
	ld.global.u32 	%r32, [%rd12];
	ld.global.u32 	%r33, [%rd15];
	mad.lo.s32 	%r34, %r33, %r32, %r31;
	st.global.u32 	[%rd13+8], %r34;
	ld.global.u32 	%r35, [%rd12+4];
	ld.global.u32 	%r36, [%rd15+12];
	mad.lo.s32 	%r37, %r36, %r35, %r34;
	st.global.u32 	[%rd13+8], %r37;
	ld.global.u32 	%r38, [%rd12+8];
	ld.global.u32 	%r39, [%rd15+24];
	mad.lo.s32 	%r40, %r39, %r38, %r37;
	st.global.u32 	[%rd13+8], %r40;
	ld.global.u32 	%r41, [%rd12+12];
	ld.global.u32 	%r42, [%rd15+36];
	mad.lo.s32 	%r43, %r42, %r41, %r40;
	st.global.u32 	[%rd13+8], %r43;
	ret;

}


// ===== COMPILED SASS (sm_100) =====

	.target	sm_100

	.elftype	@"ET_EXEC"


//--------------------- .note.nv.tkinfo           --------------------------
	.section	.note.nv.tkinfo,"",@"SHT_NOTE"
	.sectionflags	@"SHF_NOTE_NV_TKINFO"
	.tkinfo
        /*0018*/ 	.word	0x00000002
        /*0030*/ 	.string	""
        /*0030*/ 	.string	"ptxas"
        /*0030*/ 	.string	"Cuda compilation tools, release 13.0, V13.0.88"
        /*0030*/ 	.string	"Build cuda_13.0.r13.0/compiler.36424714_0"
        /*0030*/ 	.string	"-arch sm_100 -m 64 "



//--------------------- .note.nv.cuinfo           --------------------------
	.section	.note.nv.cuinfo,"",@"SHT_NOTE"
	.sectionflags	@"SHF_NOTE_NV_CUINFO"
        /*0018*/ 	.short	0x0002
        /*001a*/ 	.short	0x0064
        /*001c*/ 	.short	0x0082
	.zero		2


//--------------------- .nv.info                  --------------------------
	.section	.nv.info,"",@"SHT_CUDA_INFO"
	.align	4


	//----- nvinfo : EIATTR_REGCOUNT
	.align		4
        /*0000*/ 	.byte	0x04, 0x2f
        /*0002*/ 	.short	(.L_2 - .L_1)
	.align		4
.L_1:
        /*0004*/ 	.word	index@(_Z3mulPiS_S_)
        /*0008*/ 	.word	0x00000018


	//----- nvinfo : EIATTR_FRAME_SIZE
	.align		4
.L_2:
        /*000c*/ 	.byte	0x04, 0x11
        /*000e*/ 	.short	(.L_4 - .L_3)
	.align		4
.L_3:
        /*0010*/ 	.word	index@(_Z3mulPiS_S_)
        /*0014*/ 	.word	0x00000008


	//----- nvinfo : EIATTR_MIN_STACK_SIZE
	.align		4
.L_4:
        /*0018*/ 	.byte	0x04, 0x12
        /*001a*/ 	.short	(.L_6 - .L_5)
	.align		4
.L_5:
        /*001c*/ 	.word	index@(_Z3mulPiS_S_)
        /*0020*/ 	.word	0x00000008
.L_6:


//--------------------- .nv.compat                --------------------------
	.section	.nv.compat,"",@"SHT_CUDA_COMPAT_INFO"
	.align	4
        /*0000*/ 	.byte	0x02, 0x09, 0x00, 0x00, 0x02, 0x02, 0x01, 0x00, 0x02, 0x05, 0x05, 0x00, 0x03, 0x07, 0x01, 0x01
        /*0010*/ 	.byte	0x02, 0x03, 0x00, 0x00, 0x02, 0x06, 0x01, 0x00, 0x04, 0x0b, 0x08, 0x00, 0x09, 0x00, 0x00, 0x00
        /*0020*/ 	.byte	0x00, 0x00, 0x00, 0x00


//--------------------- .nv.info._Z3mulPiS_S_     --------------------------
	.section	.nv.info._Z3mulPiS_S_,"",@"SHT_CUDA_INFO"
	.sectionflags	@""
	.align	4


	//----- nvinfo : EIATTR_CUDA_API_VERSION
	.align		4
        /*0000*/ 	.byte	0x04, 0x37
        /*0002*/ 	.short	(.L_8 - .L_7)
.L_7:
        /*0004*/ 	.word	0x00000082


	//----- nvinfo : EIATTR_KPARAM_INFO
	.align		4
.L_8:
        /*0008*/ 	.byte	0x04, 0x17
        /*000a*/ 	.short	(.L_10 - .L_9)
.L_9:
        /*000c*/ 	.word	0x00000000
        /*0010*/ 	.short	0x0002
        /*0012*/ 	.short	0x0010
        /*0014*/ 	.byte	0x00, 0xf5, 0x21, 0x00


	//----- nvinfo : EIATTR_KPARAM_INFO
	.align		4
.L_10:
        /*0018*/ 	.byte	0x04, 0x17
        /*001a*/ 	.short	(.L_12 - .L_11)
.L_11:
        /*001c*/ 	.word	0x00000000
        /*0020*/ 	.short	0x0001
        /*0022*/ 	.short	0x0008
        /*0024*/ 	.byte	0x00, 0xf5, 0x21, 0x00


	//----- nvinfo : EIATTR_KPARAM_INFO
	.align		4
.L_12:
        /*0028*/ 	.byte	0x04, 0x17
        /*002a*/ 	.short	(.L_14 - .L_13)
.L_13:
        /*002c*/ 	.word	0x00000000
        /*0030*/ 	.short	0x0000
        /*0032*/ 	.short	0x0000
        /*0034*/ 	.byte	0x00, 0xf5, 0x21, 0x00


	//----- nvinfo : EIATTR_SPARSE_MMA_MASK
	.align		4
.L_14:
        /*0038*/ 	.byte	0x03, 0x50
        /*003a*/ 	.short	0x0000


	//----- nvinfo : EIATTR_MAXREG_COUNT
	.align		4
        /*003c*/ 	.byte	0x03, 0x1b
        /*003e*/ 	.short	0x00ff


	//----- nvinfo : EIATTR_EXTERNS
	.align		4
        /*0040*/ 	.byte	0x04, 0x0f
        /*0042*/ 	.short	(.L_16 - .L_15)


	//   ....[0]....
	.align		4
.L_15:
        /*0044*/ 	.word	index@(vprintf)


	//----- nvinfo : EIATTR_MERCURY_ISA_VERSION
	.align		4
.L_16:
        /*0048*/ 	.byte	0x03, 0x5f
        /*004a*/ 	.short	0x0101


	//----- nvinfo : EIATTR_VRC_CTA_INIT_COUNT
	.align		4
        /*004c*/ 	.byte	0x02, 0x4a
	.zero		1
	.zero		1


	//----- nvinfo : EIATTR_SYSCALL_OFFSETS
	.align		4
        /*0050*/ 	.byte	0x04, 0x46
        /*0052*/ 	.short	(.L_18 - .L_17)


	//   ....[0]....
.L_17:
        /*0054*/ 	.word	0x000000f0


	//----- nvinfo : EIATTR_EXIT_INSTR_OFFSETS
	.align		4
.L_18:
        /*0058*/ 	.byte	0x04, 0x1c
        /*005a*/ 	.short	(.L_20 - .L_19)


	//   ....[0]....
.L_19:
        /*005c*/ 	.word	0x000004a0


	//----- nvinfo : EIATTR_CBANK_PARAM_SIZE
	.align		4
.L_20:
        /*0060*/ 	.byte	0x03, 0x19
        /*0062*/ 	.short	0x0018


	//----- nvinfo : EIATTR_PARAM_CBANK
	.align		4
        /*0064*/ 	.byte	0x04, 0x0a
        /*0066*/ 	.short	(.L_22 - .L_21)
	.align		4
.L_21:
        /*0068*/ 	.word	index@(.nv.constant0._Z3mulPiS_S_)
        /*006c*/ 	.short	0x0380
        /*006e*/ 	.short	0x0018


	//----- nvinfo : EIATTR_SW_WAR
	.align		4
.L_22:
        /*0070*/ 	.byte	0x04, 0x36
        /*0072*/ 	.short	(.L_24 - .L_23)
.L_23:
        /*0074*/ 	.word	0x00000008
.L_24:


//--------------------- .nv.callgraph             --------------------------
	.section	.nv.callgraph,"",@"SHT_CUDA_CALLGRAPH"
	.align	4
	.sectionentsize	8
	.align		4
        /*0000*/ 	.word	0x00000000
	.align		4
        /*0004*/ 	.word	0xffffffff
	.align		4
        /*0008*/ 	.word	index@(_Z3mulPiS_S_)
	.align		4
        /*000c*/ 	.word	index@(vprintf)
	.align		4
        /*0010*/ 	.word	0x00000000
	.align		4
        /*0014*/ 	.word	0xfffffffe
	.align		4
        /*0018*/ 	.word	0x00000000
	.align		4
        /*001c*/ 	.word	0xfffffffd
	.align		4
        /*0020*/ 	.word	0x00000000
	.align		4
        /*0024*/ 	.word	0xfffffffc


//--------------------- .nv.constant4             --------------------------
	.section	.nv.constant4,"a",@progbits
	.align	8
	.align		8
.nv.constant4:
        /*0000*/ 	.dword	vprintf
	.align		8
        /*0008*/ 	.dword	$str


//--------------------- .text._Z3mulPiS_S_        --------------------------
	.section	.text._Z3mulPiS_S_,"ax",@progbits
	.align	128
        .global         _Z3mulPiS_S_
        .type           _Z3mulPiS_S_,@function
        .size           _Z3mulPiS_S_,(.L_x_2 - _Z3mulPiS_S_)
        .other          _Z3mulPiS_S_,@"STO_CUDA_ENTRY STV_DEFAULT"
_Z3mulPiS_S_:
.text._Z3mulPiS_S_:
[----:B------:R-:W0:Y:S01]  /*0000*/  LDC R1, c[0x0][0x37c] ;  /* 0x0000df00ff017b82 */ /* 0x000e220000000800 */
[----:B------:R-:W1:Y:S01]  /*0010*/  S2R R2, SR_TID.X ;  /* 0x0000000000027919 */ /* 0x000e620000002100 */
[----:B0-----:R-:W-:Y:S01]  /*0020*/  IADD3 R1, PT, PT, R1, -0x8, RZ ;  /* 0xfffffff801017810 */ /* 0x001fe20007ffe0ff */
[----:B------:R-:W0:Y:S01]  /*0030*/  LDCU UR4, c[0x0][0x2f8] ;  /* 0x00005f00ff0477ac */ /* 0x000e220008000800 */
[----:B------:R-:W-:Y:S01]  /*0040*/  MOV R0, 0x0 ;  /* 0x0000000000007802 */ /* 0x000fe20000000f00 */
[----:B------:R-:W2:Y:S03]  /*0050*/  LDCU.64 UR6, c[0x4][0x8] ;  /* 0x01000100ff0677ac */ /* 0x000ea60008000a00 */
[----:B------:R3:W4:Y:S01]  /*0060*/  LDC.64 R8, c[0x4][R0] ;  /* 0x0100000000087b82 */ /* 0x0007220000000a00 */
[----:B------:R-:W5:Y:S01]  /*0070*/  LDCU UR5, c[0x0][0x2fc] ;  /* 0x00005f80ff0577ac */ /* 0x000f620008000800 */
[----:B------:R-:W1:Y:S01]  /*0080*/  LDCU.64 UR36, c[0x0][0x358] ;  /* 0x00006b00ff2477ac */ /* 0x000e620008000a00 */
[----:B0-----:R-:W-:-:S02]  /*0090*/  IADD3 R6, P0, PT, R1, UR4, RZ ;  /* 0x0000000401067c10 */ /* 0x001fc4000ff1e0ff */
[----:B--2---:R-:W-:Y:S02]  /*00a0*/  MOV R4, UR6 ;  /* 0x0000000600047c02 */ /* 0x004fe40008000f00 */
[----:B------:R-:W-:Y:S02]  /*00b0*/  MOV R5, UR7 ;  /* 0x0000000700057c02 */ /* 0x000fe40008000f00 */
[----:B-----5:R-:W-:Y:S01]  /*00c0*/  IADD3.X R7, PT, PT, RZ, UR5, RZ, P0, !PT ;  /* 0x00000005ff077c10 */ /* 0x020fe200087fe4ff */
[----:B-1----:R3:W-:Y:S06]  /*00d0*/  STL [R1], R2 ;  /* 0x0000000201007387 */ /* 0x0027ec0000100800 */
[----:B------:R-:W-:-:S07]  /*00e0*/  LEPC R20, `(.L_x_0) ;  /* 0x000000001014794e */ /* 0x000fce0000000000 */
[----:B---34-:R-:W-:Y:S05]  /*00f0*/  CALL.ABS.NOINC R8 ;  /* 0x0000000008007343 */ /* 0x018fea0003c00000 */
.L_x_0:
[----:B------:R-:W0:Y:S01]  /*0100*/  LDC.64 R4, c[0x0][0x380] ;  /* 0x0000e000ff047b82 */ /* 0x000e220000000a00 */
[----:B------:R-:W-:-:S07]  /*0110*/  LEA R3, R2, R2, 0x1 ;  /* 0x0000000202037211 */ /* 0x000fce00078e08ff */
[----:B------:R-:W1:Y:S08]  /*0120*/  LDC.64 R6, c[0x0][0x390] ;  /* 0x0000e400ff067b82 */ /* 0x000e700000000a00 */
[----:B------:R-:W2:Y:S01]  /*0130*/  LDC.64 R8, c[0x0][0x388] ;  /* 0x0000e200ff087b82 */ /* 0x000ea20000000a00 */
[----:B0-----:R-:W-:-:S04]  /*0140*/  IMAD.WIDE.U32 R4, R3, 0x4, R4 ;  /* 0x0000000403047825 */ /* 0x001fc800078e0004 */
[----:B-1----:R-:W-:-:S05]  /*0150*/  IMAD.WIDE.U32 R6, R3, 0x4, R6 ;  /* 0x0000000403067825 */ /* 0x002fca00078e0006 */
[----:B------:R-:W3:Y:S01]  /*0160*/  LDG.E R0, desc[UR36][R6.64] ;  /* 0x0000002406007981 */ /* 0x000ee2000c1e1900 */
[----:B--2---:R-:W-:-:S03]  /*0170*/  IMAD.WIDE.U32 R2, R2, 0x4, R8 ;  /* 0x0000000402027825 */ /* 0x004fc600078e0008 */
[----:B------:R-:W3:Y:S04]  /*0180*/  LDG.E R9, desc[UR36][R4.64] ;  /* 0x0000002404097981 */ /* 0x000ee8000c1e1900 */
[----:B------:R-:W3:Y:S02]  /*0190*/  LDG.E R8, desc[UR36][R2.64] ;  /* 0x0000002402087981 */ /* 0x000ee4000c1e1900 */
[----:B---3--:R-:W-:-:S05]  /*01a0*/  IMAD R9, R9, R8, R0 ;  /* 0x0000000809097224 */ /* 0x008fca00078e0200 */
[----:B------:R0:W-:Y:S04]  /*01b0*/  STG.E desc[UR36][R6.64], R9 ;  /* 0x0000000906007986 */ /* 0x0001e8000c101924 */
[----:B------:R-:W2:Y:S04]  /*01c0*/  LDG.E R0, desc[UR36][R4.64+0x4] ;  /* 0x0000042404007981 */ /* 0x000ea8000c1e1900 */
[----:B------:R-:W2:Y:S02]  /*01d0*/  LDG.E R8, desc[UR36][R2.64+0xc] ;  /* 0x00000c2402087981 */ /* 0x000ea4000c1e1900 */
[----:B--2---:R-:W-:-:S05]  /*01e0*/  IMAD R11, R0, R8, R9 ;  /* 0x00000008000b7224 */ /* 0x004fca00078e0209 */
[----:B------:R1:W-:Y:S04]  /*01f0*/  STG.E desc[UR36][R6.64], R11 ;  /* 0x0000000b06007986 */ /* 0x0003e8000c101924 */
[----:B------:R-:W2:Y:S04]  /*0200*/  LDG.E R0, desc[UR36][R4.64+0x8] ;  /* 0x0000082404007981 */ /* 0x000ea8000c1e1900 */
[----:B------:R-:W2:Y:S02]  /*0210*/  LDG.E R8, desc[UR36][R2.64+0x18] ;  /* 0x0000182402087981 */ /* 0x000ea4000c1e1900 */
[----:B--2---:R-:W-:-:S05]  /*0220*/  IMAD R13, R0, R8, R11 ;  /* 0x00000008000d7224 */ /* 0x004fca00078e020b */
[----:B------:R-:W-:Y:S04]  /*0230*/  STG.E desc[UR36][R6.64], R13 ;  /* 0x0000000d06007986 */ /* 0x000fe8000c101924 */
[----:B------:R-:W0:Y:S04]  /*0240*/  LDG.E R0, desc[UR36][R4.64+0xc] ;  /* 0x00000c2404007981 */ /* 0x000e28000c1e1900 */
[----:B------:R-:W0:Y:S02]  /*0250*/  LDG.E R8, desc[UR36][R2.64+0x24] ;  /* 0x0000242402087981 */ /* 0x000e24000c1e1900 */
[----:B0-----:R-:W-:-:S02]  /*0260*/  IMAD R9, R0, R8, R13 ;  /* 0x0000000800097224 */ /* 0x001fc400078e020d */
[----:B------:R-:W2:Y:S04]  /*0270*/  LDG.E R0, desc[UR36][R6.64+0x4] ;  /* 0x0000042406007981 */ /* 0x000ea8000c1e1900 */
[----:B------:R0:W-:Y:S04]  /*0280*/  STG.E desc[UR36][R6.64], R9 ;  /* 0x0000000906007986 */ /* 0x0001e8000c101924 */
[----:B------:R-:W2:Y:S04]  /*0290*/  LDG.E R15, desc[UR36][R4.64] ;  /* 0x00000024040f7981 */ /* 0x000ea8000c1e1900 */
[----:B------:R-:W2:Y:S02]  /*02a0*/  LDG.E R8, desc[UR36][R2.64] ;  /* 0x0000002402087981 */ /* 0x000ea4000c1e1900 */
[----:B--2---:R-:W-:-:S05]  /*02b0*/  IMAD R15, R15, R8, R0 ;  /* 0x000000080f0f7224 */ /* 0x004fca00078e0200 */
[----:B------:R2:W-:Y:S04]  /*02c0*/  STG.E desc[UR36][R6.64+0x4], R15 ;  /* 0x0000040f06007986 */ /* 0x0005e8000c101924 */
[----:B------:R-:W1:Y:S04]  /*02d0*/  LDG.E R0, desc[UR36][R4.64+0x4] ;  /* 0x0000042404007981 */ /* 0x000e68000c1e1900 */
[----:B------:R-:W1:Y:S02]  /*02e0*/  LDG.E R8, desc[UR36][R2.64+0xc] ;  /* 0x00000c2402087981 */ /* 0x000e64000c1e1900 */
[----:B-1----:R-:W-:-:S05]  /*02f0*/  IMAD R11, R0, R8, R15 ;  /* 0x00000008000b7224 */ /* 0x002fca00078e020f */
[----:B------:R-:W-:Y:S04]  /*0300*/  STG.E desc[UR36][R6.64+0x4], R11 ;  /* 0x0000040b06007986 */ /* 0x000fe8000c101924 */
[----:B------:R-:W0:Y:S04]  /*0310*/  LDG.E R0, desc[UR36][R4.64+0x8] ;  /* 0x0000082404007981 */ /* 0x000e28000c1e1900 */
[----:B------:R-:W0:Y:S02]  /*0320*/  LDG.E R8, desc[UR36][R2.64+0x18] ;  /* 0x0000182402087981 */ /* 0x000e24000c1e1900 */
[----:B0-----:R-:W-:-:S05]  /*0330*/  IMAD R9, R0, R8, R11 ;  /* 0x0000000800097224 */ /* 0x001fca00078e020b */
[----:B------:R0:W-:Y:S04]  /*0340*/  STG.E desc[UR36][R6.64+0x4], R9 ;  /* 0x0000040906007986 */ /* 0x0001e8000c101924 */
[----:B------:R-:W3:Y:S04]  /*0350*/  LDG.E R0, desc[UR36][R4.64+0xc] ;  /* 0x00000c2404007981 */ /* 0x000ee8000c1e1900 */
[----:B------:R-:W3:Y:S02]  /*0360*/  LDG.E R8, desc[UR36][R2.64+0x24] ;  /* 0x0000242402087981 */ /* 0x000ee4000c1e1900 */
[----:B---3--:R-:W-:-:S02]  /*0370*/  IMAD R13, R0, R8, R9 ;  /* 0x00000008000d7224 */ /* 0x008fc400078e0209 */
[----:B------:R-:W3:Y:S04]  /*0380*/  LDG.E R0, desc[UR36][R6.64+0x8] ;  /* 0x0000082406007981 */ /* 0x000ee8000c1e1900 */
[----:B------:R1:W-:Y:S04]  /*0390*/  STG.E desc[UR36][R6.64+0x4], R13 ;  /* 0x0000040d06007986 */ /* 0x0003e8000c101924 */
[----:B--2---:R-:W3:Y:S04]  /*03a0*/  LDG.E R15, desc[UR36][R4.64] ;  /* 0x00000024040f7981 */ /* 0x004ee8000c1e1900 */
[----:B------:R-:W3:Y:S02]  /*03b0*/  LDG.E R8, desc[UR36][R2.64] ;  /* 0x0000002402087981 */ /* 0x000ee4000c1e1900 */
[----:B---3--:R-:W-:-:S05]  /*03c0*/  IMAD R15, R15, R8, R0 ;  /* 0x000000080f0f7224 */ /* 0x008fca00078e0200 */
[----:B------:R-:W-:Y:S04]  /*03d0*/  STG.E desc[UR36][R6.64+0x8], R15 ;  /* 0x0000080f06007986 */ /* 0x000fe8000c101924 */
[----:B------:R-:W0:Y:S04]  /*03e0*/  LDG.E R0, desc[UR36][R4.64+0x4] ;  /* 0x0000042404007981 */ /* 0x000e28000c1e1900 */
[----:B------:R-:W0:Y:S02]  /*03f0*/  LDG.E R8, desc[UR36][R2.64+0xc] ;  /* 0x00000c2402087981 */ /* 0x000e24000c1e1900 */
[----:B0-----:R-:W-:-:S05]  /*0400*/  IMAD R9, R0, R8, R15 ;  /* 0x0000000800097224 */ /* 0x001fca00078e020f */
[----:B------:R-:W-:Y:S04]  /*0410*/  STG.E desc[UR36][R6.64+0x8], R9 ;  /* 0x0000080906007986 */ /* 0x000fe8000c101924 */
[----:B------:R-:W2:Y:S04]  /*0420*/  LDG.E R0, desc[UR36][R4.64+0x8] ;  /* 0x0000082404007981 */ /* 0x000ea8000c1e1900 */
[----:B------:R-:W2:Y:S02]  /*0430*/  LDG.E R8, desc[UR36][R2.64+0x18] ;  /* 0x0000182402087981 */ /* 0x000ea4000c1e1900 */
[----:B--2---:R-:W-:-:S05]  /*0440*/  IMAD R11, R0, R8, R9 ;  /* 0x00000008000b7224 */ /* 0x004fca00078e0209 */
[----:B------:R-:W-:Y:S04]  /*0450*/  STG.E desc[UR36][R6.64+0x8], R11 ;  /* 0x0000080b06007986 */ /* 0x000fe8000c101924 */
[----:B------:R-:W1:Y:S04]  /*0460*/  LDG.E R0, desc[UR36][R4.64+0xc] ;  /* 0x00000c2404007981 */ /* 0x000e68000c1e1900 */
[----:B------:R-:W1:Y:S02]  /*0470*/  LDG.E R8, desc[UR36][R2.64+0x24] ;  /* 0x0000242402087981 */ /* 0x000e64000c1e1900 */
[----:B-1----:R-:W-:-:S05]  /*0480*/  IMAD R13, R0, R8, R11 ;  /* 0x00000008000d7224 */ /* 0x002fca00078e020b */
[----:B------:R-:W-:Y:S01]  /*0490*/  STG.E desc[UR36][R6.64+0x8], R13 ;  /* 0x0000080d06007986 */ /* 0x000fe2000c101924 */
[----:B------:R-:W-:Y:S05]  /*04a0*/  EXIT ;  /* 0x000000000000794d */ /* 0x000fea0003800000 */
.L_x_1:
[----:B------:R-:W-:-:S00]  /*04b0*/  BRA `(.L_x_1) ;  /* 0xfffffffc00fc7947 */ /* 0x000fc0000383ffff */
[----:B------:R-:W-:-:S00]  /*04c0*/  NOP ;  /* 0x0000000000007918 */ /* 0x000fc00000000000 */
        /* <DEDUP_REMOVED lines=11> */
.L_x_2:


//--------------------- .nv.global.init           --------------------------
	.section	.nv.global.init,"aw",@progbits
.nv.global.init:
	.type		$str,@object
	.size		$str,(.L_0 - $str)
$str:
        /*0000*/ 	.byte	0x69, 0x64, 0x78, 0x20, 0x3d, 0x20, 0x25, 0x64, 0x0a, 0x00
.L_0:


//--------------------- .nv.shared.reserved.0     --------------------------
	.section	.nv.shared.reserved.0,"aw",@nobits
	.weak		__nv_reservedSMEM_offset_0_alias
	.size		__nv_reservedSMEM_offset_0_alias, 0, 64
	.other		__nv_reservedSMEM_offset_0_alias,@"STO_CUDA_RESERVED_SHARED STV_DEFAULT"
__nv_reservedSMEM_offset_0_alias:
	.zero		0
	.zero		64


//--------------------- .nv.constant0._Z3mulPiS_S_ --------------------------
	.section	.nv.constant0._Z3mulPiS_S_,"a",@progbits
	.sectionflags	@""
	.align	4
.nv.constant0._Z3mulPiS_S_:
	.zero		920


//--------------------- SYMBOLS --------------------------

	.type		.nv.reservedSmem.offset0,@object
	.size		.nv.reservedSmem.offset0,0x4
	.type		vprintf,@function
